//
// Generated by NVIDIA NVVM Compiler
//
// Compiler Build ID: CL-36424714
// Cuda compilation tools, release 13.0, V13.0.88
// Based on NVVM 20.0.0
//

.version 9.0
.target sm_100
.address_size 64

	// .globl	_Z10SAD_kernelP10BestResultPiS1_ii10Parameters
// _ZZ10SAD_kernelP10BestResultPiS1_ii10ParametersE11returnBlock has been demoted

.visible .entry _Z10SAD_kernelP10BestResultPiS1_ii10Parameters(
	.param .u64 .ptr .align 1 _Z10SAD_kernelP10BestResultPiS1_ii10Parameters_param_0,
	.param .u64 .ptr .align 1 _Z10SAD_kernelP10BestResultPiS1_ii10Parameters_param_1,
	.param .u64 .ptr .align 1 _Z10SAD_kernelP10BestResultPiS1_ii10Parameters_param_2,
	.param .u32 _Z10SAD_kernelP10BestResultPiS1_ii10Parameters_param_3,
	.param .u32 _Z10SAD_kernelP10BestResultPiS1_ii10Parameters_param_4,
	.param .align 8 .b8 _Z10SAD_kernelP10BestResultPiS1_ii10Parameters_param_5[40]
)
{
	.reg .pred 	%p<15>;
	.reg .b32 	%r<252>;
	.reg .b64 	%rd<68>;
	// demoted variable
	.shared .align 4 .b8 _ZZ10SAD_kernelP10BestResultPiS1_ii10ParametersE11returnBlock[128];
	ld.param.u64 	%rd5, [_Z10SAD_kernelP10BestResultPiS1_ii10Parameters_param_0];
	ld.param.u64 	%rd6, [_Z10SAD_kernelP10BestResultPiS1_ii10Parameters_param_1];
	ld.param.u64 	%rd7, [_Z10SAD_kernelP10BestResultPiS1_ii10Parameters_param_2];
	ld.param.u32 	%r85, [_Z10SAD_kernelP10BestResultPiS1_ii10Parameters_param_3];
	ld.param.u32 	%r86, [_Z10SAD_kernelP10BestResultPiS1_ii10Parameters_param_4];
	ld.param.v2.u32 	{%r91, %r92}, [_Z10SAD_kernelP10BestResultPiS1_ii10Parameters_param_5+24];
	cvta.to.global.u64 	%rd1, %rd7;
	cvta.to.global.u64 	%rd2, %rd6;
	cvta.to.global.u64 	%rd3, %rd5;
	mov.u32 	%r95, %ctaid.x;
	mov.u32 	%r251, %ntid.x;
	mul.lo.s32 	%r4, %r95, %r251;
	mov.u32 	%r5, %tid.x;
	add.s32 	%r6, %r4, %r5;
	add.s32 	%r7, %r91, %r85;
	shl.b32 	%r96, %r6, 2;
	mov.u32 	%r97, _ZZ10SAD_kernelP10BestResultPiS1_ii10ParametersE11returnBlock;
	add.s32 	%r8, %r97, %r96;
	mov.b32 	%r98, 0;
	st.shared.u32 	[%r8], %r98;
	setp.eq.s32 	%p1, %r92, 0;
	@%p1 bra 	$L__BB0_13;
	shl.b32 	%r101, %r91, 1;
	add.s32 	%r9, %r101, %r92;
	add.s32 	%r102, %r86, %r6;
	add.s32 	%r10, %r102, %r91;
	and.b32  	%r11, %r92, 7;
	setp.lt.u32 	%p2, %r92, 8;
	mov.b32 	%r232, 0;
	mov.u32 	%r228, %r232;
	@%p2 bra 	$L__BB0_4;
	and.b32  	%r104, %r92, -8;
	neg.s32 	%r249, %r104;
	add.s32 	%r105, %r92, %r5;
	add.s32 	%r240, %r105, %r4;
	add.s32 	%r106, %r240, %r86;
	mul.lo.s32 	%r107, %r7, %r9;
	add.s32 	%r108, %r106, %r107;
	mad.lo.s32 	%r248, %r91, 3, %r108;
	shl.b32 	%r14, %r92, 3;
	add.s32 	%r109, %r5, %r86;
	add.s32 	%r110, %r109, %r4;
	add.s32 	%r111, %r110, %r107;
	mad.lo.s32 	%r112, %r91, 5, %r111;
	shl.b32 	%r113, %r92, 1;
	add.s32 	%r247, %r112, %r113;
	mad.lo.s32 	%r114, %r91, 7, %r111;
	mul.lo.s32 	%r115, %r92, 3;
	add.s32 	%r246, %r114, %r115;
	mad.lo.s32 	%r116, %r91, 9, %r111;
	shl.b32 	%r117, %r92, 2;
	add.s32 	%r245, %r116, %r117;
	mad.lo.s32 	%r118, %r91, 11, %r111;
	mul.lo.s32 	%r119, %r92, 5;
	add.s32 	%r244, %r118, %r119;
	mad.lo.s32 	%r120, %r91, 13, %r111;
	mul.lo.s32 	%r121, %r92, 6;
	add.s32 	%r243, %r120, %r121;
	mad.lo.s32 	%r122, %r91, 15, %r111;
	mul.lo.s32 	%r123, %r92, 7;
	add.s32 	%r242, %r122, %r123;
	add.s32 	%r241, %r111, %r91;
	add.s32 	%r239, %r6, %r113;
	add.s32 	%r238, %r6, %r115;
	add.s32 	%r237, %r6, %r117;
	add.s32 	%r236, %r6, %r119;
	add.s32 	%r235, %r6, %r121;
	add.s32 	%r234, %r6, %r123;
	mov.b32 	%r232, 0;
	mov.u32 	%r233, %r6;
$L__BB0_3:
	.pragma "nounroll";
	and.b32  	%r228, %r92, -8;
	mul.wide.u32 	%rd8, %r233, 4;
	add.s64 	%rd9, %rd2, %rd8;
	ld.global.u32 	%r124, [%rd9];
	mul.wide.u32 	%rd10, %r241, 4;
	add.s64 	%rd11, %rd1, %rd10;
	ld.global.u32 	%r125, [%rd11];
	sub.s32 	%r126, %r124, %r125;
	abs.s32 	%r127, %r126;
	add.s32 	%r128, %r127, %r232;
	mul.wide.u32 	%rd12, %r240, 4;
	add.s64 	%rd13, %rd2, %rd12;
	ld.global.u32 	%r129, [%rd13];
	mul.wide.u32 	%rd14, %r248, 4;
	add.s64 	%rd15, %rd1, %rd14;
	ld.global.u32 	%r130, [%rd15];
	sub.s32 	%r131, %r129, %r130;
	abs.s32 	%r132, %r131;
	add.s32 	%r133, %r132, %r128;
	mul.wide.u32 	%rd16, %r239, 4;
	add.s64 	%rd17, %rd2, %rd16;
	ld.global.u32 	%r134, [%rd17];
	mul.wide.u32 	%rd18, %r247, 4;
	add.s64 	%rd19, %rd1, %rd18;
	ld.global.u32 	%r135, [%rd19];
	sub.s32 	%r136, %r134, %r135;
	abs.s32 	%r137, %r136;
	add.s32 	%r138, %r137, %r133;
	mul.wide.u32 	%rd20, %r238, 4;
	add.s64 	%rd21, %rd2, %rd20;
	ld.global.u32 	%r139, [%rd21];
	mul.wide.u32 	%rd22, %r246, 4;
	add.s64 	%rd23, %rd1, %rd22;
	ld.global.u32 	%r140, [%rd23];
	sub.s32 	%r141, %r139, %r140;
	abs.s32 	%r142, %r141;
	add.s32 	%r143, %r142, %r138;
	mul.wide.u32 	%rd24, %r237, 4;
	add.s64 	%rd25, %rd2, %rd24;
	ld.global.u32 	%r144, [%rd25];
	mul.wide.u32 	%rd26, %r245, 4;
	add.s64 	%rd27, %rd1, %rd26;
	ld.global.u32 	%r145, [%rd27];
	sub.s32 	%r146, %r144, %r145;
	abs.s32 	%r147, %r146;
	add.s32 	%r148, %r147, %r143;
	mul.wide.u32 	%rd28, %r236, 4;
	add.s64 	%rd29, %rd2, %rd28;
	ld.global.u32 	%r149, [%rd29];
	mul.wide.u32 	%rd30, %r244, 4;
	add.s64 	%rd31, %rd1, %rd30;
	ld.global.u32 	%r150, [%rd31];
	sub.s32 	%r151, %r149, %r150;
	abs.s32 	%r152, %r151;
	add.s32 	%r153, %r152, %r148;
	mul.wide.u32 	%rd32, %r235, 4;
	add.s64 	%rd33, %rd2, %rd32;
	ld.global.u32 	%r154, [%rd33];
	mul.wide.u32 	%rd34, %r243, 4;
	add.s64 	%rd35, %rd1, %rd34;
	ld.global.u32 	%r155, [%rd35];
	sub.s32 	%r156, %r154, %r155;
	abs.s32 	%r157, %r156;
	add.s32 	%r158, %r157, %r153;
	mul.wide.u32 	%rd36, %r234, 4;
	add.s64 	%rd37, %rd2, %rd36;
	ld.global.u32 	%r159, [%rd37];
	mul.wide.u32 	%rd38, %r242, 4;
	add.s64 	%rd39, %rd1, %rd38;
	ld.global.u32 	%r160, [%rd39];
	sub.s32 	%r161, %r159, %r160;
	abs.s32 	%r162, %r161;
	add.s32 	%r232, %r162, %r158;
	add.s32 	%r249, %r249, 8;
	shl.b32 	%r163, %r91, 4;
	add.s32 	%r164, %r163, %r14;
	add.s32 	%r248, %r248, %r164;
	add.s32 	%r247, %r247, %r164;
	add.s32 	%r246, %r246, %r164;
	add.s32 	%r245, %r245, %r164;
	add.s32 	%r244, %r244, %r164;
	add.s32 	%r243, %r243, %r164;
	add.s32 	%r242, %r242, %r164;
	add.s32 	%r241, %r241, %r164;
	add.s32 	%r240, %r240, %r14;
	add.s32 	%r239, %r239, %r14;
	add.s32 	%r238, %r238, %r14;
	add.s32 	%r237, %r237, %r14;
	add.s32 	%r236, %r236, %r14;
	add.s32 	%r235, %r235, %r14;
	add.s32 	%r234, %r234, %r14;
	add.s32 	%r233, %r233, %r14;
	setp.eq.s32 	%p3, %r249, 0;
	@%p3 bra 	$L__BB0_4;
	bra.uni 	$L__BB0_3;
$L__BB0_4:
	setp.eq.s32 	%p4, %r11, 0;
	@%p4 bra 	$L__BB0_12;
	and.b32  	%r32, %r92, 3;
	setp.lt.u32 	%p5, %r11, 4;
	@%p5 bra 	$L__BB0_7;
	mad.lo.s32 	%r166, %r228, %r92, %r6;
	mul.wide.u32 	%rd40, %r166, 4;
	add.s64 	%rd41, %rd2, %rd40;
	ld.global.u32 	%r167, [%rd41];
	add.s32 	%r168, %r7, %r228;
	mad.lo.s32 	%r169, %r168, %r9, %r10;
	mul.wide.u32 	%rd42, %r169, 4;
	add.s64 	%rd43, %rd1, %rd42;
	ld.global.u32 	%r170, [%rd43];
	sub.s32 	%r171, %r167, %r170;
	abs.s32 	%r172, %r171;
	add.s32 	%r173, %r172, %r232;
	add.s32 	%r174, %r166, %r92;
	mul.wide.u32 	%rd44, %r174, 4;
	add.s64 	%rd45, %rd2, %rd44;
	ld.global.u32 	%r175, [%rd45];
	add.s32 	%r176, %r169, %r9;
	mul.wide.u32 	%rd46, %r176, 4;
	add.s64 	%rd47, %rd1, %rd46;
	ld.global.u32 	%r177, [%rd47];
	sub.s32 	%r178, %r175, %r177;
	abs.s32 	%r179, %r178;
	add.s32 	%r180, %r179, %r173;
	add.s32 	%r181, %r174, %r92;
	mul.wide.u32 	%rd48, %r181, 4;
	add.s64 	%rd49, %rd2, %rd48;
	ld.global.u32 	%r182, [%rd49];
	add.s32 	%r183, %r176, %r9;
	mul.wide.u32 	%rd50, %r183, 4;
	add.s64 	%rd51, %rd1, %rd50;
	ld.global.u32 	%r184, [%rd51];
	sub.s32 	%r185, %r182, %r184;
	abs.s32 	%r186, %r185;
	add.s32 	%r187, %r186, %r180;
	add.s32 	%r188, %r181, %r92;
	mul.wide.u32 	%rd52, %r188, 4;
	add.s64 	%rd53, %rd2, %rd52;
	ld.global.u32 	%r189, [%rd53];
	add.s32 	%r190, %r183, %r9;
	mul.wide.u32 	%rd54, %r190, 4;
	add.s64 	%rd55, %rd1, %rd54;
	ld.global.u32 	%r191, [%rd55];
	sub.s32 	%r192, %r189, %r191;
	abs.s32 	%r193, %r192;
	add.s32 	%r232, %r193, %r187;
	add.s32 	%r228, %r228, 4;
$L__BB0_7:
	setp.eq.s32 	%p6, %r32, 0;
	@%p6 bra 	$L__BB0_12;
	setp.eq.s32 	%p7, %r32, 1;
	@%p7 bra 	$L__BB0_10;
	mad.lo.s32 	%r195, %r228, %r92, %r6;
	mul.wide.u32 	%rd56, %r195, 4;
	add.s64 	%rd57, %rd2, %rd56;
	ld.global.u32 	%r196, [%rd57];
	add.s32 	%r197, %r7, %r228;
	mad.lo.s32 	%r198, %r197, %r9, %r10;
	mul.wide.u32 	%rd58, %r198, 4;
	add.s64 	%rd59, %rd1, %rd58;
	ld.global.u32 	%r199, [%rd59];
	sub.s32 	%r200, %r196, %r199;
	abs.s32 	%r201, %r200;
	add.s32 	%r202, %r201, %r232;
	add.s32 	%r203, %r195, %r92;
	mul.wide.u32 	%rd60, %r203, 4;
	add.s64 	%rd61, %rd2, %rd60;
	ld.global.u32 	%r204, [%rd61];
	add.s32 	%r205, %r198, %r9;
	mul.wide.u32 	%rd62, %r205, 4;
	add.s64 	%rd63, %rd1, %rd62;
	ld.global.u32 	%r206, [%rd63];
	sub.s32 	%r207, %r204, %r206;
	abs.s32 	%r208, %r207;
	add.s32 	%r232, %r208, %r202;
	add.s32 	%r228, %r228, 2;
$L__BB0_10:
	and.b32  	%r209, %r92, 1;
	setp.eq.b32 	%p8, %r209, 1;
	not.pred 	%p9, %p8;
	@%p9 bra 	$L__BB0_12;
	mad.lo.s32 	%r210, %r228, %r92, %r6;
	mul.wide.u32 	%rd64, %r210, 4;
	add.s64 	%rd65, %rd2, %rd64;
	ld.global.u32 	%r211, [%rd65];
	add.s32 	%r212, %r7, %r228;
	mad.lo.s32 	%r213, %r212, %r9, %r10;
	mul.wide.u32 	%rd66, %r213, 4;
	add.s64 	%rd67, %rd1, %rd66;
	ld.global.u32 	%r214, [%rd67];
	sub.s32 	%r215, %r211, %r214;
	abs.s32 	%r216, %r215;
	add.s32 	%r232, %r216, %r232;
$L__BB0_12:
	st.shared.u32 	[%r8], %r232;
$L__BB0_13:
	setp.lt.u32 	%p10, %r251, 2;
	@%p10 bra 	$L__BB0_17;
$L__BB0_14:
	shr.u32 	%r83, %r251, 1;
	setp.ge.u32 	%p11, %r6, %r83;
	@%p11 bra 	$L__BB0_16;
	shl.b32 	%r217, %r83, 2;
	add.s32 	%r218, %r8, %r217;
	ld.shared.u32 	%r219, [%r218];
	ld.shared.u32 	%r220, [%r8];
	add.s32 	%r221, %r220, %r219;
	st.shared.u32 	[%r8], %r221;
$L__BB0_16:
	bar.sync 	0;
	setp.gt.u32 	%p12, %r251, 3;
	mov.u32 	%r251, %r83;
	@%p12 bra 	$L__BB0_14;
$L__BB0_17:
	setp.ne.s32 	%p13, %r6, 0;
	@%p13 bra 	$L__BB0_20;
	ld.shared.u32 	%r84, [_ZZ10SAD_kernelP10BestResultPiS1_ii10ParametersE11returnBlock];
	ld.global.u32 	%r222, [%rd3+8];
	setp.ge.s32 	%p14, %r84, %r222;
	@%p14 bra 	$L__BB0_20;
	st.global.u32 	[%rd3+8], %r84;
	st.global.u32 	[%rd3], %r85;
	st.global.u32 	[%rd3+4], %r86;
$L__BB0_20:
	ret;

}


// ===== COMPILED SASS (sm_100) =====

	.target	sm_100

	.elftype	@"ET_EXEC"


//--------------------- .note.nv.tkinfo           --------------------------
	.section	.note.nv.tkinfo,"",@"SHT_NOTE"
	.sectionflags	@"SHF_NOTE_NV_TKINFO"
	.tkinfo
        /*0018*/ 	.word	0x00000002
        /*0030*/ 	.string	""
        /*0030*/ 	.string	"ptxas"
        /*0030*/ 	.string	"Cuda compilation tools, release 13.0, V13.0.88"
        /*0030*/ 	.string	"Build cuda_13.0.r13.0/compiler.36424714_0"
        /*0030*/ 	.string	"-arch sm_100 -m 64 "



//--------------------- .note.nv.cuinfo           --------------------------
	.section	.note.nv.cuinfo,"",@"SHT_NOTE"
	.sectionflags	@"SHF_NOTE_NV_CUINFO"
        /*0018*/ 	.short	0x0002
        /*001a*/ 	.short	0x0064
        /*001c*/ 	.short	0x0082
	.zero		2


//--------------------- .nv.info                  --------------------------
	.section	.nv.info,"",@"SHT_CUDA_INFO"
	.align	4


	//----- nvinfo : EIATTR_REGCOUNT
	.align		4
        /*0000*/ 	.byte	0x04, 0x2f
        /*0002*/ 	.short	(.L_1 - .L_0)
	.align		4
.L_0:
        /*0004*/ 	.word	index@(_Z10SAD_kernelP10BestResultPiS1_ii10Parameters)
        /*0008*/ 	.word	0x00000020


	//----- nvinfo : EIATTR_FRAME_SIZE
	.align		4
.L_1:
        /*000c*/ 	.byte	0x04, 0x11
        /*000e*/ 	.short	(.L_3 - .L_2)
	.align		4
.L_2:
        /*0010*/ 	.word	index@(_Z10SAD_kernelP10BestResultPiS1_ii10Parameters)
        /*0014*/ 	.word	0x00000000


	//----- nvinfo : EIATTR_MIN_STACK_SIZE
	.align		4
.L_3:
        /*0018*/ 	.byte	0x04, 0x12
        /*001a*/ 	.short	(.L_5 - .L_4)
	.align		4
.L_4:
        /*001c*/ 	.word	index@(_Z10SAD_kernelP10BestResultPiS1_ii10Parameters)
        /*0020*/ 	.word	0x00000000
.L_5:


//--------------------- .nv.compat                --------------------------
	.section	.nv.compat,"",@"SHT_CUDA_COMPAT_INFO"
	.align	4
        /*0000*/ 	.byte	0x02, 0x09, 0x00, 0x00, 0x02, 0x02, 0x01, 0x00, 0x02, 0x05, 0x05, 0x00, 0x03, 0x07, 0x01, 0x01
        /*0010*/ 	.byte	0x02, 0x03, 0x00, 0x00, 0x02, 0x06, 0x01, 0x00, 0x04, 0x0b, 0x08, 0x00, 0x09, 0x00, 0x00, 0x00
        /*0020*/ 	.byte	0x00, 0x00, 0x00, 0x00


//--------------------- .nv.info._Z10SAD_kernelP10BestResultPiS1_ii10Parameters --------------------------
	.section	.nv.info._Z10SAD_kernelP10BestResultPiS1_ii10Parameters,"",@"SHT_CUDA_INFO"
	.sectionflags	@""
	.align	4


	//----- nvinfo : EIATTR_CUDA_API_VERSION
	.align		4
        /*0000*/ 	.byte	0x04, 0x37
        /*0002*/ 	.short	(.L_7 - .L_6)
.L_6:
        /*0004*/ 	.word	0x00000082


	//----- nvinfo : EIATTR_KPARAM_INFO
	.align		4
.L_7:
        /*0008*/ 	.byte	0x04, 0x17
        /*000a*/ 	.short	(.L_9 - .L_8)
.L_8:
        /*000c*/ 	.word	0x00000000
        /*0010*/ 	.short	0x0005
        /*0012*/ 	.short	0x0020
        /*0014*/ 	.byte	0x00, 0xf0, 0xa1, 0x00


	//----- nvinfo : EIATTR_KPARAM_INFO
	.align		4
.L_9:
        /*0018*/ 	.byte	0x04, 0x17
        /*001a*/ 	.short	(.L_11 - .L_10)
.L_10:
        /*001c*/ 	.word	0x00000000
        /*0020*/ 	.short	0x0004
        /*0022*/ 	.short	0x001c
        /*0024*/ 	.byte	0x00, 0xf0, 0x11, 0x00


	//----- nvinfo : EIATTR_KPARAM_INFO
	.align		4
.L_11:
        /*0028*/ 	.byte	0x04, 0x17
        /*002a*/ 	.short	(.L_13 - .L_12)
.L_12:
        /*002c*/ 	.word	0x00000000
        /*0030*/ 	.short	0x0003
        /*0032*/ 	.short	0x0018
        /*0034*/ 	.byte	0x00, 0xf0, 0x11, 0x00


	//----- nvinfo : EIATTR_KPARAM_INFO
	.align		4
.L_13:
        /*0038*/ 	.byte	0x04, 0x17
        /*003a*/ 	.short	(.L_15 - .L_14)
.L_14:
        /*003c*/ 	.word	0x00000000
        /*0040*/ 	.short	0x0002
        /*0042*/ 	.short	0x0010
        /*0044*/ 	.byte	0x00, 0xf5, 0x21, 0x00


	//----- nvinfo : EIATTR_KPARAM_INFO
	.align		4
.L_15:
        /*0048*/ 	.byte	0x04, 0x17
        /*004a*/ 	.short	(.L_17 - .L_16)
.L_16:
        /*004c*/ 	.word	0x00000000
        /*0050*/ 	.short	0x0001
        /*0052*/ 	.short	0x0008
        /*0054*/ 	.byte	0x00, 0xf5, 0x21, 0x00


	//----- nvinfo : EIATTR_KPARAM_INFO
	.align		4
.L_17:
        /*0058*/ 	.byte	0x04, 0x17
        /*005a*/ 	.short	(.L_19 - .L_18)
.L_18:
        /*005c*/ 	.word	0x00000000
        /*0060*/ 	.short	0x0000
        /*0062*/ 	.short	0x0000
        /*0064*/ 	.byte	0x00, 0xf5, 0x21, 0x00


	//----- nvinfo : EIATTR_SPARSE_MMA_MASK
	.align		4
.L_19:
        /*0068*/ 	.byte	0x03, 0x50
        /*006a*/ 	.short	0x0000


	//----- nvinfo : EIATTR_MAXREG_COUNT
	.align		4
        /*006c*/ 	.byte	0x03, 0x1b
        /*006e*/ 	.short	0x00ff


	//----- nvinfo : EIATTR_NUM_BARRIERS
	.align		4
        /*0070*/ 	.byte	0x02, 0x4c
        /*0072*/ 	.byte	0x01
	.zero		1


	//----- nvinfo : EIATTR_MERCURY_ISA_VERSION
	.align		4
        /*0074*/ 	.byte	0x03, 0x5f
        /*0076*/ 	.short	0x0101


	//----- nvinfo : EIATTR_VRC_CTA_INIT_COUNT
	.align		4
        /*0078*/ 	.byte	0x02, 0x4a
	.zero		1
	.zero		1


	//----- nvinfo : EIATTR_EXIT_INSTR_OFFSETS
	.align		4
        /*007c*/ 	.byte	0x04, 0x1c
        /*007e*/ 	.short	(.L_21 - .L_20)


	//   ....[0]....
.L_20:
        /*0080*/ 	.word	0x00000f80


	//   ....[1]....
        /*0084*/ 	.word	0x00001000


	//   ....[2]....
        /*0088*/ 	.word	0x00001050


	//----- nvinfo : EIATTR_CBANK_PARAM_SIZE
	.align		4
.L_21:
        /*008c*/ 	.byte	0x03, 0x19
        /*008e*/ 	.short	0x0048


	//----- nvinfo : EIATTR_PARAM_CBANK
	.align		4
        /*0090*/ 	.byte	0x04, 0x0a
        /*0092*/ 	.short	(.L_23 - .L_22)
	.align		4
.L_22:
        /*0094*/ 	.word	index@(.nv.constant0._Z10SAD_kernelP10BestResultPiS1_ii10Parameters)
        /*0098*/ 	.short	0x0380
        /*009a*/ 	.short	0x0048


	//----- nvinfo : EIATTR_SW_WAR
	.align		4
.L_23:
        /*009c*/ 	.byte	0x04, 0x36
        /*009e*/ 	.short	(.L_25 - .L_24)
.L_24:
        /*00a0*/ 	.word	0x00000008
.L_25:


//--------------------- .nv.callgraph             --------------------------
	.section	.nv.callgraph,"",@"SHT_CUDA_CALLGRAPH"
	.align	4
	.sectionentsize	8
	.align		4
        /*0000*/ 	.word	0x00000000
	.align		4
        /*0004*/ 	.word	0xffffffff
	.align		4
        /*0008*/ 	.word	0x00000000
	.align		4
        /*000c*/ 	.word	0xfffffffe
	.align		4
        /*0010*/ 	.word	0x00000000
	.align		4
        /*0014*/ 	.word	0xfffffffd
	.align		4
        /*0018*/ 	.word	0x00000000
	.align		4
        /*001c*/ 	.word	0xfffffffc


//--------------------- .text._Z10SAD_kernelP10BestResultPiS1_ii10Parameters --------------------------
	.section	.text._Z10SAD_kernelP10BestResultPiS1_ii10Parameters,"ax",@progbits
	.align	128
        .global         _Z10SAD_kernelP10BestResultPiS1_ii10Parameters
        .type           _Z10SAD_kernelP10BestResultPiS1_ii10Parameters,@function
        .size           _Z10SAD_kernelP10BestResultPiS1_ii10Parameters,(.L_x_9 - _Z10SAD_kernelP10BestResultPiS1_ii10Parameters)
        .other          _Z10SAD_kernelP10BestResultPiS1_ii10Parameters,@"STO_CUDA_ENTRY STV_DEFAULT"
_Z10SAD_kernelP10BestResultPiS1_ii10Parameters:
.text._Z10SAD_kernelP10BestResultPiS1_ii10Parameters:
[----:B------:R-:W-:Y:S01]  /*0000*/  LDC R1, c[0x0][0x37c] ;  /* 0x0000df00ff017b82 */ /* 0x000fe20000000800 */
[----:B------:R-:W0:Y:S07]  /*0010*/  S2R R5, SR_TID.X ;  /* 0x0000000000057919 */ /* 0x000e2e0000002100 */
[----:B------:R-:W1:Y:S01]  /*0020*/  S2UR UR4, SR_CTAID.X ;  /* 0x00000000000479c3 */ /* 0x000e620000002500 */
[----:B------:R-:W1:Y:S01]  /*0030*/  LDCU UR6, c[0x0][0x360] ;  /* 0x00006c00ff0677ac */ /* 0x000e620008000800 */
[----:B------:R-:W-:Y:S01]  /*0040*/  UMOV UR5, 0x400 ;  /* 0x0000040000057882 */ /* 0x000fe20000000000 */
[----:B------:R-:W2:Y:S05]  /*0050*/  LDCU.64 UR12, c[0x0][0x358] ;  /* 0x00006b00ff0c77ac */ /* 0x000eaa0008000a00 */
[----:B------:R-:W3:Y:S01]  /*0060*/  S2UR UR7, SR_CgaCtaId ;  /* 0x00000000000779c3 */ /* 0x000ee20000008800 */
[----:B-1----:R-:W-:-:S06]  /*0070*/  UIMAD UR4, UR4, UR6, URZ ;  /* 0x00000006040472a4 */ /* 0x002fcc000f8e02ff */
[----:B0-----:R-:W-:Y:S01]  /*0080*/  IADD3 R0, PT, PT, R5, UR4, RZ ;  /* 0x0000000405007c10 */ /* 0x001fe2000fffe0ff */
[----:B---3--:R-:W-:Y:S01]  /*0090*/  ULEA UR5, UR7, UR5, 0x18 ;  /* 0x0000000507057291 */ /* 0x008fe2000f8ec0ff */
[----:B------:R-:W0:Y:S05]  /*00a0*/  LDCU UR7, c[0x0][0x3bc] ;  /* 0x00007780ff0777ac */ /* 0x000e2a0008000800 */
[----:B------:R-:W-:-:S05]  /*00b0*/  LEA R2, R0, UR5, 0x2 ;  /* 0x0000000500027c11 */ /* 0x000fca000f8e10ff */
[----:B------:R1:W-:Y:S01]  /*00c0*/  STS [R2], RZ ;  /* 0x000000ff02007388 */ /* 0x0003e20000000800 */
[----:B0-----:R-:W-:-:S09]  /*00d0*/  UISETP.NE.AND UP0, UPT, UR7, URZ, UPT ;  /* 0x000000ff0700728c */ /* 0x001fd2000bf05270 */
[----:B-12---:R-:W-:Y:S05]  /*00e0*/  BRA.U !UP0, `(.L_x_0) ;  /* 0x0000000d08687547 */ /* 0x006fea000b800000 */
[----:B------:R-:W0:Y:S01]  /*00f0*/  LDCU.64 UR8, c[0x0][0x398] ;  /* 0x00007300ff0877ac */ /* 0x000e220008000a00 */
[----:B------:R-:W-:Y:S02]  /*0100*/  HFMA2 R19, -RZ, RZ, 0, 0 ;  /* 0x00000000ff137431 */ /* 0x000fe400000001ff */
[----:B------:R-:W-:Y:S01]  /*0110*/  IMAD.MOV.U32 R3, RZ, RZ, RZ ;  /* 0x000000ffff037224 */ /* 0x000fe200078e00ff */
[----:B------:R-:W1:Y:S01]  /*0120*/  LDCU UR14, c[0x0][0x3b8] ;  /* 0x00007700ff0e77ac */ /* 0x000e620008000800 */
[----:B------:R-:W-:Y:S02]  /*0130*/  UISETP.GE.U32.AND UP0, UPT, UR7, 0x8, UPT ;  /* 0x000000080700788c */ /* 0x000fe4000bf06070 */
[----:B------:R-:W-:Y:S01]  /*0140*/  ULOP3.LUT UR11, UR7, 0x7, URZ, 0xc0, !UPT ;  /* 0x00000007070b7892 */ /* 0x000fe2000f8ec0ff */
[----:B0-----:R-:W-:Y:S01]  /*0150*/  IMAD.U32 R11, RZ, RZ, UR9 ;  /* 0x00000009ff0b7e24 */ /* 0x001fe2000f8e00ff */
[----:B-1----:R-:W-:-:S04]  /*0160*/  ULEA UR10, UR14, UR7, 0x1 ;  /* 0x000000070e0a7291 */ /* 0x002fc8000f8e08ff */
[----:B------:R-:W-:Y:S01]  /*0170*/  IADD3 R4, PT, PT, R0, UR14, R11 ;  /* 0x0000000e00047c10 */ /* 0x000fe2000fffe00b */
[----:B------:R-:W-:Y:S01]  /*0180*/  UIADD3 UR5, UPT, UPT, UR14, UR8, URZ ;  /* 0x000000080e057290 */ /* 0x000fe2000fffe0ff */
[----:B------:R-:W-:Y:S11]  /*0190*/  BRA.U !UP0, `(.L_x_1) ;  /* 0x0000000508e47547 */ /* 0x000ff6000b800000 */
[----:B------:R-:W-:Y:S01]  /*01a0*/  MOV R6, UR4 ;  /* 0x0000000400067c02 */ /* 0x000fe20008000f00 */
[----:B------:R-:W-:Y:S01]  /*01b0*/  IMAD.U32 R8, RZ, RZ, UR10 ;  /* 0x0000000aff087e24 */ /* 0x000fe2000f8e00ff */
[--C-:B------:R-:W-:Y:S01]  /*01c0*/  IADD3 R11, PT, PT, R11, UR4, R5.reuse ;  /* 0x000000040b0b7c10 */ /* 0x100fe2000fffe005 */
[----:B------:R-:W-:Y:S01]  /*01d0*/  IMAD.U32 R16, RZ, RZ, UR7 ;  /* 0x00000007ff107e24 */ /* 0x000fe2000f8e00ff */
[----:B------:R-:W-:Y:S01]  /*01e0*/  IADD3 R3, PT, PT, R6, UR7, R5 ;  /* 0x0000000706037c10 */ /* 0x000fe2000fffe005 */
[----:B------:R-:W-:Y:S01]  /*01f0*/  IMAD.U32 R29, RZ, RZ, UR7 ;  /* 0x00000007ff1d7e24 */ /* 0x000fe2000f8e00ff */
[----:B------:R-:W-:Y:S01]  /*0200*/  MOV R12, UR14 ;  /* 0x0000000e000c7c02 */ /* 0x000fe20008000f00 */
[----:B------:R-:W-:Y:S01]  /*0210*/  IMAD R11, R8, UR5, R11 ;  /* 0x00000005080b7c24 */ /* 0x000fe2000f8e020b */
[----:B------:R-:W-:Y:S01]  /*0220*/  MOV R7, UR7 ;  /* 0x0000000700077c02 */ /* 0x000fe20008000f00 */
[----:B------:R-:W-:Y:S01]  /*0230*/  VIADD R5, R3, UR9 ;  /* 0x0000000903057c36 */ /* 0x000fe20008000000 */
[----:B------:R-:W-:Y:S01]  /*0240*/  MOV R10, UR7 ;  /* 0x00000007000a7c02 */ /* 0x000fe20008000f00 */
[C-C-:B------:R-:W-:Y:S01]  /*0250*/  IMAD R6, R12.reuse, 0x7, R11.reuse ;  /* 0x000000070c067824 */ /* 0x140fe200078e020b */
[----:B------:R-:W-:Y:S01]  /*0260*/  MOV R13, UR7 ;  /* 0x00000007000d7c02 */ /* 0x000fe20008000f00 */
[----:B------:R-:W-:Y:S01]  /*0270*/  IMAD R21, R12, 0x5, R11 ;  /* 0x000000050c157824 */ /* 0x000fe200078e020b */
[----:B------:R-:W-:Y:S01]  /*0280*/  MOV R15, UR7 ;  /* 0x00000007000f7c02 */ /* 0x000fe20008000f00 */
[----:B------:R-:W-:Y:S01]  /*0290*/  IMAD R5, R8, UR5, R5 ;  /* 0x0000000508057c24 */ /* 0x000fe2000f8e0205 */
[----:B------:R-:W-:Y:S01]  /*02a0*/  MOV R25, UR7 ;  /* 0x0000000700197c02 */ /* 0x000fe20008000f00 */
[----:B------:R-:W-:Y:S01]  /*02b0*/  IMAD R6, R7, 0x3, R6 ;  /* 0x0000000307067824 */ /* 0x000fe200078e0206 */
[----:B------:R-:W-:Y:S01]  /*02c0*/  MOV R14, UR7 ;  /* 0x00000007000e7c02 */ /* 0x000fe20008000f00 */
[----:B------:R-:W-:Y:S01]  /*02d0*/  IMAD R21, R10, 0x2, R21 ;  /* 0x000000020a157824 */ /* 0x000fe200078e0215 */
[----:B------:R-:W-:Y:S01]  /*02e0*/  MOV R27, UR7 ;  /* 0x00000007001b7c02 */ /* 0x000fe20008000f00 */
[C---:B------:R-:W-:Y:S01]  /*02f0*/  IMAD R7, R12.reuse, 0x9, R11 ;  /* 0x000000090c077824 */ /* 0x040fe200078e020b */
[----:B------:R-:W-:Y:S01]  /*0300*/  ULOP3.LUT UR4, UR7, 0xfffffff8, URZ, 0xc0, !UPT ;  /* 0xfffffff807047892 */ /* 0x000fe2000f8ec0ff */
[C---:B------:R-:W-:Y:S01]  /*0310*/  IMAD R23, R12.reuse, 0x3, R5 ;  /* 0x000000030c177824 */ /* 0x040fe200078e0205 */
[----:B------:R-:W-:Y:S01]  /*0320*/  MOV R19, RZ ;  /* 0x000000ff00137202 */ /* 0x000fe20000000f00 */
[--C-:B------:R-:W-:Y:S01]  /*0330*/  IMAD R8, R12, 0xb, R11.reuse ;  /* 0x0000000b0c087824 */ /* 0x100fe200078e020b */
[----:B------:R-:W-:Y:S01]  /*0340*/  LEA R7, R14, R7, 0x2 ;  /* 0x000000070e077211 */ /* 0x000fe200078e10ff */
[C-C-:B------:R-:W-:Y:S01]  /*0350*/  IMAD R9, R12.reuse, 0xd, R11.reuse ;  /* 0x0000000d0c097824 */ /* 0x140fe200078e020b */
[-C--:B------:R-:W-:Y:S01]  /*0360*/  MOV R24, R0.reuse ;  /* 0x0000000000187202 */ /* 0x080fe20000000f00 */
[----:B------:R-:W-:Y:S01]  /*0370*/  IMAD R10, R12, 0xf, R11 ;  /* 0x0000000f0c0a7824 */ /* 0x000fe200078e020b */
[----:B------:R-:W-:Y:S01]  /*0380*/  LEA R27, R27, R0, 0x2 ;  /* 0x000000001b1b7211 */ /* 0x000fe200078e10ff */
[----:B------:R-:W-:Y:S01]  /*0390*/  IMAD.U32 R5, RZ, RZ, UR7 ;  /* 0x00000007ff057e24 */ /* 0x000fe2000f8e00ff */
[----:B------:R-:W-:Y:S01]  /*03a0*/  IADD3 R11, PT, PT, R11, UR14, RZ ;  /* 0x0000000e0b0b7c10 */ /* 0x000fe2000fffe0ff */
[----:B------:R-:W-:Y:S01]  /*03b0*/  IMAD R8, R13, 0x5, R8 ;  /* 0x000000050d087824 */ /* 0x000fe200078e0208 */
[----:B------:R-:W-:Y:S01]  /*03c0*/  USHF.L.U32 UR8, UR7, 0x3, URZ ;  /* 0x0000000307087899 */ /* 0x000fe200080006ff */
[----:B------:R-:W-:Y:S01]  /*03d0*/  IMAD R9, R16, 0x6, R9 ;  /* 0x0000000610097824 */ /* 0x000fe200078e0209 */
[----:B------:R-:W0:Y:S01]  /*03e0*/  LDCU.64 UR16, c[0x0][0x3b8] ;  /* 0x00007700ff1077ac */ /* 0x000e220008000a00 */
[----:B------:R-:W-:-:S02]  /*03f0*/  IMAD R10, R15, 0x7, R10 ;  /* 0x000000070f0a7824 */ /* 0x000fc400078e020a */
[--C-:B------:R-:W-:Y:S01]  /*0400*/  IMAD R5, R5, 0x2, R0.reuse ;  /* 0x0000000205057824 */ /* 0x100fe200078e0200 */
[----:B------:R-:W-:Y:S01]  /*0410*/  UIADD3 UR4, UPT, UPT, -UR4, URZ, URZ ;  /* 0x000000ff04047290 */ /* 0x000fe2000fffe1ff */
[--C-:B------:R-:W-:Y:S02]  /*0420*/  IMAD R25, R25, 0x3, R0.reuse ;  /* 0x0000000319197824 */ /* 0x100fe400078e0200 */
[--C-:B------:R-:W-:Y:S02]  /*0430*/  IMAD R29, R29, 0x5, R0.reuse ;  /* 0x000000051d1d7824 */ /* 0x100fe400078e0200 */
[--C-:B------:R-:W-:Y:S02]  /*0440*/  IMAD R20, R13, 0x6, R0.reuse ;  /* 0x000000060d147824 */ /* 0x100fe400078e0200 */
[----:B------:R-:W-:-:S07]  /*0450*/  IMAD R22, R15, 0x7, R0 ;  /* 0x000000070f167824 */ /* 0x000fce00078e0200 */
.L_x_2:
[----:B------:R-:W1:Y:S08]  /*0460*/  LDC.64 R12, c[0x0][0x388] ;  /* 0x0000e200ff0c7b82 */ /* 0x000e700000000a00 */
[----:B------:R-:W2:Y:S01]  /*0470*/  LDC.64 R14, c[0x0][0x390] ;  /* 0x0000e400ff0e7b82 */ /* 0x000ea20000000a00 */
[----:B-1----:R-:W-:-:S05]  /*0480*/  IMAD.WIDE.U32 R16, R24, 0x4, R12 ;  /* 0x0000000418107825 */ /* 0x002fca00078e000c */
[----:B------:R2:W3:Y:S02]  /*0490*/  LDG.E R18, desc[UR12][R16.64] ;  /* 0x0000000c10127981 */ /* 0x0004e4000c1e1900 */
[----:B--2---:R-:W-:-:S05]  /*04a0*/  IMAD.WIDE.U32 R16, R11, 0x4, R14 ;  /* 0x000000040b107825 */ /* 0x004fca00078e000e */
[----:B------:R1:W3:Y:S02]  /*04b0*/  LDG.E R26, desc[UR12][R16.64] ;  /* 0x0000000c101a7981 */ /* 0x0002e4000c1e1900 */
[----:B-1----:R-:W-:-:S04]  /*04c0*/  IMAD.WIDE.U32 R16, R3, 0x4, R12 ;  /* 0x0000000403107825 */ /* 0x002fc800078e000c */
[----:B---3--:R-:W-:Y:S02]  /*04d0*/  IMAD.IADD R18, R18, 0x1, -R26 ;  /* 0x0000000112127824 */ /* 0x008fe400078e0a1a */
[----:B------:R1:W2:Y:S02]  /*04e0*/  LDG.E R26, desc[UR12][R16.64] ;  /* 0x0000000c101a7981 */ /* 0x0002a4000c1e1900 */
[----:B-1----:R-:W-:-:S05]  /*04f0*/  IMAD.WIDE.U32 R16, R23, 0x4, R14 ;  /* 0x0000000417107825 */ /* 0x002fca00078e000e */
[----:B------:R1:W2:Y:S01]  /*0500*/  LDG.E R28, desc[UR12][R16.64] ;  /* 0x0000000c101c7981 */ /* 0x0002a2000c1e1900 */
[----:B------:R-:W-:Y:S01]  /*0510*/  IABS R18, R18 ;  /* 0x0000001200127213 */ /* 0x000fe20000000000 */
[----:B-1----:R-:W-:Y:S01]  /*0520*/  IMAD.WIDE.U32 R16, R25, 0x4, R12 ;  /* 0x0000000419107825 */ /* 0x002fe200078e000c */
[----:B--2---:R-:W-:-:S04]  /*0530*/  IADD3 R26, PT, PT, R26, -R28, RZ ;  /* 0x8000001c1a1a7210 */ /* 0x004fc80007ffe0ff */
[----:B------:R-:W-:-:S04]  /*0540*/  IABS R26, R26 ;  /* 0x0000001a001a7213 */ /* 0x000fc80000000000 */
[----:B------:R-:W-:Y:S01]  /*0550*/  IADD3 R26, PT, PT, R26, R18, R19 ;  /* 0x000000121a1a7210 */ /* 0x000fe20007ffe013 */
[----:B------:R-:W-:-:S05]  /*0560*/  IMAD.WIDE.U32 R18, R5, 0x4, R12 ;  /* 0x0000000405127825 */ /* 0x000fca00078e000c */
[----:B------:R1:W2:Y:S02]  /*0570*/  LDG.E R28, desc[UR12][R18.64] ;  /* 0x0000000c121c7981 */ /* 0x0002a4000c1e1900 */
[----:B-1----:R-:W-:-:S06]  /*0580*/  IMAD.WIDE.U32 R18, R21, 0x4, R14 ;  /* 0x0000000415127825 */ /* 0x002fcc00078e000e */
[----:B------:R-:W2:Y:S04]  /*0590*/  LDG.E R19, desc[UR12][R18.64] ;  /* 0x0000000c12137981 */ /* 0x000ea8000c1e1900 */
[----:B------:R1:W3:Y:S02]  /*05a0*/  LDG.E R18, desc[UR12][R16.64] ;  /* 0x0000000c10127981 */ /* 0x0002e4000c1e1900 */
[----:B-1----:R-:W-:-:S06]  /*05b0*/  IMAD.WIDE.U32 R16, R6, 0x4, R14 ;  /* 0x0000000406107825 */ /* 0x002fcc00078e000e */
[----:B------:R-:W3:Y:S01]  /*05c0*/  LDG.E R17, desc[UR12][R16.64] ;  /* 0x0000000c10117981 */ /* 0x000ee2000c1e1900 */
[----:B--2---:R-:W-:-:S04]  /*05d0*/  IADD3 R28, PT, PT, R28, -R19, RZ ;  /* 0x800000131c1c7210 */ /* 0x004fc80007ffe0ff */
[----:B------:R-:W-:Y:S01]  /*05e0*/  IABS R19, R28 ;  /* 0x0000001c00137213 */ /* 0x000fe20000000000 */
[----:B---3--:R-:W-:-:S05]  /*05f0*/  IMAD.IADD R17, R18, 0x1, -R17 ;  /* 0x0000000112117824 */ /* 0x008fca00078e0a11 */
[----:B------:R-:W-:Y:S01]  /*0600*/  IABS R28, R17 ;  /* 0x00000011001c7213 */ /* 0x000fe20000000000 */
[----:B------:R-:W-:-:S03]  /*0610*/  IMAD.WIDE.U32 R16, R7, 0x4, R14 ;  /* 0x0000000407107825 */ /* 0x000fc600078e000e */
[----:B------:R-:W-:Y:S01]  /*0620*/  IADD3 R26, PT, PT, R28, R19, R26 ;  /* 0x000000131c1a7210 */ /* 0x000fe20007ffe01a */
[--C-:B------:R-:W-:Y:S01]  /*0630*/  IMAD.WIDE.U32 R18, R27, 0x4, R12.reuse ;  /* 0x000000041b127825 */ /* 0x100fe200078e000c */
[----:B------:R1:W2:Y:S05]  /*0640*/  LDG.E R28, desc[UR12][R16.64] ;  /* 0x0000000c101c7981 */ /* 0x0002aa000c1e1900 */
[----:B------:R-:W2:Y:S01]  /*0650*/  LDG.E R18, desc[UR12][R18.64] ;  /* 0x0000000c12127981 */ /* 0x000ea2000c1e1900 */
[----:B-1----:R-:W-:-:S06]  /*0660*/  IMAD.WIDE.U32 R16, R29, 0x4, R12 ;  /* 0x000000041d107825 */ /* 0x002fcc00078e000c */
[----:B------:R-:W3:Y:S01]  /*0670*/  LDG.E R16, desc[UR12][R16.64] ;  /* 0x0000000c10107981 */ /* 0x000ee2000c1e1900 */
[----:B--2---:R-:W-:Y:S01]  /*0680*/  IADD3 R28, PT, PT, R18, -R28, RZ ;  /* 0x8000001c121c7210 */ /* 0x004fe20007ffe0ff */
[----:B------:R-:W-:-:S06]  /*0690*/  IMAD.WIDE.U32 R18, R8, 0x4, R14 ;  /* 0x0000000408127825 */ /* 0x000fcc00078e000e */
[----:B------:R-:W3:Y:S02]  /*06a0*/  LDG.E R19, desc[UR12][R18.64] ;  /* 0x0000000c12137981 */ /* 0x000ee4000c1e1900 */
[----:B---3--:R-:W-:Y:S02]  /*06b0*/  IADD3 R16, PT, PT, R16, -R19, RZ ;  /* 0x8000001310107210 */ /* 0x008fe40007ffe0ff */
[----:B------:R-:W-:Y:S02]  /*06c0*/  IABS R19, R28 ;  /* 0x0000001c00137213 */ /* 0x000fe40000000000 */
[----:B------:R-:W-:Y:S01]  /*06d0*/  IABS R28, R16 ;  /* 0x00000010001c7213 */ /* 0x000fe20000000000 */
[----:B------:R-:W-:-:S03]  /*06e0*/  IMAD.WIDE.U32 R16, R20, 0x4, R12 ;  /* 0x0000000414107825 */ /* 0x000fc600078e000c */
[----:B------:R-:W-:Y:S01]  /*06f0*/  IADD3 R26, PT, PT, R28, R19, R26 ;  /* 0x000000131c1a7210 */ /* 0x000fe20007ffe01a */
[----:B------:R-:W-:Y:S02]  /*0700*/  IMAD.WIDE.U32 R18, R9, 0x4, R14 ;  /* 0x0000000409127825 */ /* 0x000fe400078e000e */
[----:B------:R-:W2:Y:S02]  /*0710*/  LDG.E R16, desc[UR12][R16.64] ;  /* 0x0000000c10107981 */ /* 0x000ea4000c1e1900 */
[----:B------:R-:W-:Y:S02]  /*0720*/  IMAD.WIDE.U32 R12, R22, 0x4, R12 ;  /* 0x00000004160c7825 */ /* 0x000fe400078e000c */
[----:B------:R-:W2:Y:S02]  /*0730*/  LDG.E R19, desc[UR12][R18.64] ;  /* 0x0000000c12137981 */ /* 0x000ea4000c1e1900 */
[----:B------:R-:W-:Y:S02]  /*0740*/  IMAD.WIDE.U32 R14, R10, 0x4, R14 ;  /* 0x000000040a0e7825 */ /* 0x000fe400078e000e */
[----:B------:R-:W3:Y:S04]  /*0750*/  LDG.E R12, desc[UR12][R12.64] ;  /* 0x0000000c0c0c7981 */ /* 0x000ee8000c1e1900 */
[----:B------:R-:W3:Y:S01]  /*0760*/  LDG.E R15, desc[UR12][R14.64] ;  /* 0x0000000c0e0f7981 */ /* 0x000ee2000c1e1900 */
[----:B------:R-:W-:-:S04]  /*0770*/  UIADD3 UR4, UPT, UPT, UR4, 0x8, URZ ;  /* 0x0000000804047890 */ /* 0x000fc8000fffe0ff */
[----:B------:R-:W-:Y:S02]  /*0780*/  UISETP.NE.AND UP0, UPT, UR4, URZ, UPT ;  /* 0x000000ff0400728c */ /* 0x000fe4000bf05270 */
[----:B0-----:R-:W-:Y:S02]  /*0790*/  ULEA UR7, UR16, UR8, 0x4 ;  /* 0x0000000810077291 */ /* 0x001fe4000f8e20ff */
[----:B------:R-:W-:Y:S01]  /*07a0*/  IADD3 R3, PT, PT, R3, UR8, RZ ;  /* 0x0000000803037c10 */ /* 0x000fe2000fffe0ff */
[----:B------:R-:W-:Y:S01]  /*07b0*/  VIADD R5, R5, UR8 ;  /* 0x0000000805057c36 */ /* 0x000fe20008000000 */
        /* <DEDUP_REMOVED lines=8> */
[----:B------:R-:W-:-:S02]  /*0840*/  IADD3 R23, PT, PT, R23, UR7, RZ ;  /* 0x0000000717177c10 */ /* 0x000fc4000fffe0ff */
[----:B------:R-:W-:Y:S02]  /*0850*/  IADD3 R21, PT, PT, R21, UR7, RZ ;  /* 0x0000000715157c10 */ /* 0x000fe4000fffe0ff */
[----:B------:R-:W-:Y:S02]  /*0860*/  IADD3 R7, PT, PT, R7, UR7, RZ ;  /* 0x0000000707077c10 */ /* 0x000fe4000fffe0ff */
[----:B------:R-:W-:Y:S02]  /*0870*/  IADD3 R8, PT, PT, R8, UR7, RZ ;  /* 0x0000000708087c10 */ /* 0x000fe4000fffe0ff */
[----:B------:R-:W-:Y:S02]  /*0880*/  IADD3 R10, PT, PT, R10, UR7, RZ ;  /* 0x000000070a0a7c10 */ /* 0x000fe4000fffe0ff */
[----:B------:R-:W-:Y:S01]  /*0890*/  IADD3 R11, PT, PT, R11, UR7, RZ ;  /* 0x000000070b0b7c10 */ /* 0x000fe2000fffe0ff */
[----:B--2---:R-:W-:Y:S01]  /*08a0*/  IMAD.IADD R28, R16, 0x1, -R19 ;  /* 0x00000001101c7824 */ /* 0x004fe200078e0a13 */
[----:B---3--:R-:W-:-:S04]  /*08b0*/  IADD3 R12, PT, PT, R12, -R15, RZ ;  /* 0x8000000f0c0c7210 */ /* 0x008fc80007ffe0ff */
[----:B------:R-:W-:Y:S02]  /*08c0*/  IABS R16, R28 ;  /* 0x0000001c00107213 */ /* 0x000fe40000000000 */
[----:B------:R-:W-:-:S04]  /*08d0*/  IABS R13, R12 ;  /* 0x0000000c000d7213 */ /* 0x000fc80000000000 */
[----:B------:R-:W-:Y:S01]  /*08e0*/  IADD3 R19, PT, PT, R13, R16, R26 ;  /* 0x000000100d137210 */ /* 0x000fe20007ffe01a */
[----:B------:R-:W-:Y:S06]  /*08f0*/  BRA.U UP0, `(.L_x_2) ;  /* 0xfffffff900d87547 */ /* 0x000fec000b83ffff */
[----:B------:R-:W-:Y:S02]  /*0900*/  UMOV UR7, UR17 ;  /* 0x0000001100077c82 */ /* 0x000fe40008000000 */
[----:B------:R-:W-:-:S06]  /*0910*/  ULOP3.LUT UR4, UR7, 0xfffffff8, URZ, 0xc0, !UPT ;  /* 0xfffffff807047892 */ /* 0x000fcc000f8ec0ff */
[----:B------:R-:W-:-:S07]  /*0920*/  IMAD.U32 R3, RZ, RZ, UR4 ;  /* 0x00000004ff037e24 */ /* 0x000fce000f8e00ff */
.L_x_1:
[----:B------:R-:W-:-:S09]  /*0930*/  UISETP.NE.AND UP0, UPT, UR11, URZ, UPT ;  /* 0x000000ff0b00728c */ /* 0x000fd2000bf05270 */
[----:B------:R-:W-:Y:S05]  /*0940*/  BRA.U !UP0, `(.L_x_3) ;  /* 0x00000005084c7547 */ /* 0x000fea000b800000 */
[----:B------:R-:W-:Y:S02]  /*0950*/  UISETP.GE.U32.AND UP0, UPT, UR11, 0x4, UPT ;  /* 0x000000040b00788c */ /* 0x000fe4000bf06070 */
[----:B------:R-:W-:-:S04]  /*0960*/  ULOP3.LUT UR4, UR7, 0x3, URZ, 0xc0, !UPT ;  /* 0x0000000307047892 */ /* 0x000fc8000f8ec0ff */
[----:B------:R-:W-:-:S03]  /*0970*/  UISETP.NE.AND UP1, UPT, UR4, URZ, UPT ;  /* 0x000000ff0400728c */ /* 0x000fc6000bf25270 */
[----:B------:R-:W-:Y:S08]  /*0980*/  BRA.U !UP0, `(.L_x_4) ;  /* 0x0000000108a07547 */ /* 0x000ff0000b800000 */
[----:B------:R-:W0:Y:S01]  /*0990*/  LDC.64 R10, c[0x0][0x388] ;  /* 0x0000e200ff0a7b82 */ /* 0x000e220000000a00 */
[C---:B------:R-:W-:Y:S01]  /*09a0*/  IADD3 R5, PT, PT, R3.reuse, UR5, RZ ;  /* 0x0000000503057c10 */ /* 0x040fe2000fffe0ff */
[----:B------:R-:W-:-:S04]  /*09b0*/  IMAD R17, R3, UR7, R0 ;  /* 0x0000000703117c24 */ /* 0x000fc8000f8e0200 */
[----:B------:R-:W-:Y:S01]  /*09c0*/  IMAD R13, R5, UR10, R4 ;  /* 0x0000000a050d7c24 */ /* 0x000fe2000f8e0204 */
[----:B------:R-:W-:Y:S01]  /*09d0*/  IADD3 R7, PT, PT, R17, UR7, RZ ;  /* 0x0000000711077c10 */ /* 0x000fe2000fffe0ff */
[----:B------:R-:W1:Y:S03]  /*09e0*/  LDC.64 R8, c[0x0][0x390] ;  /* 0x0000e400ff087b82 */ /* 0x000e660000000a00 */
[----:B------:R-:W-:-:S05]  /*09f0*/  IADD3 R15, PT, PT, R13, UR10, RZ ;  /* 0x0000000a0d0f7c10 */ /* 0x000fca000fffe0ff */
[----:B------:R-:W-:Y:S02]  /*0a00*/  VIADD R23, R15, UR10 ;  /* 0x0000000a0f177c36 */ /* 0x000fe40008000000 */
[----:B0-----:R-:W-:-:S04]  /*0a10*/  IMAD.WIDE.U32 R20, R7, 0x4, R10 ;  /* 0x0000000407147825 */ /* 0x001fc800078e000a */
[----:B------:R-:W-:Y:S02]  /*0a20*/  VIADD R7, R7, UR7 ;  /* 0x0000000707077c36 */ /* 0x000fe40008000000 */
[----:B------:R-:W-:Y:S01]  /*0a30*/  IMAD.WIDE.U32 R16, R17, 0x4, R10 ;  /* 0x0000000411107825 */ /* 0x000fe200078e000a */
[----:B------:R-:W-:Y:S01]  /*0a40*/  IADD3 R27, PT, PT, R23, UR10, RZ ;  /* 0x0000000a171b7c10 */ /* 0x000fe2000fffe0ff */
[----:B------:R-:W2:Y:S02]  /*0a50*/  LDG.E R18, desc[UR12][R20.64] ;  /* 0x0000000c14127981 */ /* 0x000ea4000c1e1900 */
[--C-:B-1----:R-:W-:Y:S01]  /*0a60*/  IMAD.WIDE.U32 R14, R15, 0x4, R8.reuse ;  /* 0x000000040f0e7825 */ /* 0x102fe200078e0008 */
[----:B------:R-:W-:Y:S01]  /*0a70*/  IADD3 R25, PT, PT, R7, UR7, RZ ;  /* 0x0000000707197c10 */ /* 0x000fe2000fffe0ff */
[----:B------:R0:W3:Y:S02]  /*0a80*/  LDG.E R5, desc[UR12][R16.64] ;  /* 0x0000000c10057981 */ /* 0x0000e4000c1e1900 */
[----:B------:R-:W-:-:S02]  /*0a90*/  IMAD.WIDE.U32 R12, R13, 0x4, R8 ;  /* 0x000000040d0c7825 */ /* 0x000fc400078e0008 */
[----:B------:R-:W2:Y:S02]  /*0aa0*/  LDG.E R15, desc[UR12][R14.64] ;  /* 0x0000000c0e0f7981 */ /* 0x000ea4000c1e1900 */
[----:B------:R-:W-:Y:S02]  /*0ab0*/  IMAD.WIDE.U32 R6, R7, 0x4, R10 ;  /* 0x0000000407067825 */ /* 0x000fe400078e000a */
[----:B------:R-:W3:Y:S02]  /*0ac0*/  LDG.E R12, desc[UR12][R12.64] ;  /* 0x0000000c0c0c7981 */ /* 0x000ee4000c1e1900 */
[----:B0-----:R-:W-:Y:S02]  /*0ad0*/  IMAD.WIDE.U32 R16, R23, 0x4, R8 ;  /* 0x0000000417107825 */ /* 0x001fe400078e0008 */
[----:B------:R-:W4:Y:S02]  /*0ae0*/  LDG.E R6, desc[UR12][R6.64] ;  /* 0x0000000c06067981 */ /* 0x000f24000c1e1900 */
[----:B------:R-:W-:-:S02]  /*0af0*/  IMAD.WIDE.U32 R10, R25, 0x4, R10 ;  /* 0x00000004190a7825 */ /* 0x000fc400078e000a */
[----:B------:R-:W4:Y:S02]  /*0b00*/  LDG.E R17, desc[UR12][R16.64] ;  /* 0x0000000c10117981 */ /* 0x000f24000c1e1900 */
[----:B------:R-:W-:Y:S02]  /*0b10*/  IMAD.WIDE.U32 R8, R27, 0x4, R8 ;  /* 0x000000041b087825 */ /* 0x000fe400078e0008 */
[----:B------:R-:W5:Y:S04]  /*0b20*/  LDG.E R10, desc[UR12][R10.64] ;  /* 0x0000000c0a0a7981 */ /* 0x000f68000c1e1900 */
[----:B------:R-:W5:Y:S01]  /*0b30*/  LDG.E R9, desc[UR12][R8.64] ;  /* 0x0000000c08097981 */ /* 0x000f62000c1e1900 */
[----:B------:R-:W-:Y:S01]  /*0b40*/  IADD3 R3, PT, PT, R3, 0x4, RZ ;  /* 0x0000000403037810 */ /* 0x000fe20007ffe0ff */
[----:B--2---:R-:W-:Y:S01]  /*0b50*/  IMAD.IADD R18, R18, 0x1, -R15 ;  /* 0x0000000112127824 */ /* 0x004fe200078e0a0f */
[----:B---3--:R-:W-:-:S04]  /*0b60*/  IADD3 R5, PT, PT, R5, -R12, RZ ;  /* 0x8000000c05057210 */ /* 0x008fc80007ffe0ff */
[----:B------:R-:W-:Y:S02]  /*0b70*/  IABS R18, R18 ;  /* 0x0000001200127213 */ /* 0x000fe40000000000 */
[----:B------:R-:W-:Y:S02]  /*0b80*/  IABS R13, R5 ;  /* 0x00000005000d7213 */ /* 0x000fe40000000000 */
[----:B----4-:R-:W-:Y:S01]  /*0b90*/  IADD3 R5, PT, PT, R6, -R17, RZ ;  /* 0x8000001106057210 */ /* 0x010fe20007ffe0ff */
[----:B------:R-:W-:Y:S01]  /*0ba0*/  IMAD.MOV.U32 R6, RZ, RZ, R18 ;  /* 0x000000ffff067224 */ /* 0x000fe200078e0012 */
[----:B-----5:R-:W-:-:S04]  /*0bb0*/  IADD3 R12, PT, PT, R10, -R9, RZ ;  /* 0x800000090a0c7210 */ /* 0x020fc80007ffe0ff */
[----:B------:R-:W-:Y:S02]  /*0bc0*/  IABS R12, R12 ;  /* 0x0000000c000c7213 */ /* 0x000fe40000000000 */
[----:B------:R-:W-:Y:S02]  /*0bd0*/  IADD3 R19, PT, PT, R6, R13, R19 ;  /* 0x0000000d06137210 */ /* 0x000fe40007ffe013 */
[----:B------:R-:W-:Y:S02]  /*0be0*/  IABS R5, R5 ;  /* 0x0000000500057213 */ /* 0x000fe40000000000 */
[----:B------:R-:W-:-:S04]  /*0bf0*/  MOV R6, R12 ;  /* 0x0000000c00067202 */ /* 0x000fc80000000f00 */
[----:B------:R-:W-:-:S07]  /*0c00*/  IADD3 R19, PT, PT, R6, R5, R19 ;  /* 0x0000000506137210 */ /* 0x000fce0007ffe013 */
.L_x_4:
[----:B------:R-:W-:Y:S05]  /*0c10*/  BRA.U !UP1, `(.L_x_3) ;  /* 0x0000000109987547 */ /* 0x000fea000b800000 */
[----:B------:R-:W-:Y:S02]  /*0c20*/  UISETP.NE.AND UP0, UPT, UR4, 0x1, UPT ;  /* 0x000000010400788c */ /* 0x000fe4000bf05270 */
[----:B------:R-:W-:-:S04]  /*0c30*/  ULOP3.LUT UR8, UR7, 0x1, URZ, 0xc0, !UPT ;  /* 0x0000000107087892 */ /* 0x000fc8000f8ec0ff */
[----:B------:R-:W-:-:S03]  /*0c40*/  UISETP.NE.U32.AND UP1, UPT, UR8, 0x1, UPT ;  /* 0x000000010800788c */ /* 0x000fc6000bf25070 */
[----:B------:R-:W-:Y:S08]  /*0c50*/  BRA.U !UP0, `(.L_x_5) ;  /* 0x0000000108547547 */ /* 0x000ff0000b800000 */
[----:B------:R-:W0:Y:S01]  /*0c60*/  LDC.64 R8, c[0x0][0x388] ;  /* 0x0000e200ff087b82 */ /* 0x000e220000000a00 */
[C---:B------:R-:W-:Y:S02]  /*0c70*/  VIADD R5, R3.reuse, UR5 ;  /* 0x0000000503057c36 */ /* 0x040fe40008000000 */
[----:B------:R-:W-:Y:S02]  /*0c80*/  IMAD R11, R3, UR7, R0 ;  /* 0x00000007030b7c24 */ /* 0x000fe4000f8e0200 */
[----:B------:R-:W-:-:S03]  /*0c90*/  IMAD R5, R5, UR10, R4 ;  /* 0x0000000a05057c24 */ /* 0x000fc6000f8e0204 */
[----:B------:R-:W1:Y:S01]  /*0ca0*/  LDC.64 R6, c[0x0][0x390] ;  /* 0x0000e400ff067b82 */ /* 0x000e620000000a00 */
[----:B------:R-:W-:Y:S02]  /*0cb0*/  IADD3 R13, PT, PT, R11, UR7, RZ ;  /* 0x000000070b0d7c10 */ /* 0x000fe4000fffe0ff */
[----:B------:R-:W-:Y:S01]  /*0cc0*/  IADD3 R15, PT, PT, R5, UR10, RZ ;  /* 0x0000000a050f7c10 */ /* 0x000fe2000fffe0ff */
[----:B0-----:R-:W-:-:S04]  /*0cd0*/  IMAD.WIDE.U32 R10, R11, 0x4, R8 ;  /* 0x000000040b0a7825 */ /* 0x001fc800078e0008 */
[----:B------:R-:W-:Y:S02]  /*0ce0*/  IMAD.WIDE.U32 R12, R13, 0x4, R8 ;  /* 0x000000040d0c7825 */ /* 0x000fe400078e0008 */
[----:B------:R-:W2:Y:S02]  /*0cf0*/  LDG.E R10, desc[UR12][R10.64] ;  /* 0x0000000c0a0a7981 */ /* 0x000ea4000c1e1900 */
[--C-:B-1----:R-:W-:Y:S02]  /*0d00*/  IMAD.WIDE.U32 R8, R5, 0x4, R6.reuse ;  /* 0x0000000405087825 */ /* 0x102fe400078e0006 */
[----:B------:R-:W3:Y:S02]  /*0d10*/  LDG.E R12, desc[UR12][R12.64] ;  /* 0x0000000c0c0c7981 */ /* 0x000ee4000c1e1900 */
[----:B------:R-:W-:Y:S02]  /*0d20*/  IMAD.WIDE.U32 R6, R15, 0x4, R6 ;  /* 0x000000040f067825 */ /* 0x000fe400078e0006 */
[----:B------:R-:W2:Y:S04]  /*0d30*/  LDG.E R9, desc[UR12][R8.64] ;  /* 0x0000000c08097981 */ /* 0x000ea8000c1e1900 */
[----:B------:R-:W3:Y:S01]  /*0d40*/  LDG.E R7, desc[UR12][R6.64] ;  /* 0x0000000c06077981 */ /* 0x000ee2000c1e1900 */
[----:B------:R-:W-:Y:S01]  /*0d50*/  IADD3 R3, PT, PT, R3, 0x2, RZ ;  /* 0x0000000203037810 */ /* 0x000fe20007ffe0ff */
[----:B--2---:R-:W-:Y:S01]  /*0d60*/  IMAD.IADD R5, R10, 0x1, -R9 ;  /* 0x000000010a057824 */ /* 0x004fe200078e0a09 */
[----:B---3--:R-:W-:-:S04]  /*0d70*/  IADD3 R14, PT, PT, R12, -R7, RZ ;  /* 0x800000070c0e7210 */ /* 0x008fc80007ffe0ff */
[----:B------:R-:W-:Y:S02]  /*0d80*/  IABS R5, R5 ;  /* 0x0000000500057213 */ /* 0x000fe40000000000 */
[----:B------:R-:W-:-:S04]  /*0d90*/  IABS R14, R14 ;  /* 0x0000000e000e7213 */ /* 0x000fc80000000000 */
[----:B------:R-:W-:-:S07]  /*0da0*/  IADD3 R19, PT, PT, R14, R5, R19 ;  /* 0x000000050e137210 */ /* 0x000fce0007ffe013 */
.L_x_5:
[----:B------:R-:W-:Y:S05]  /*0db0*/  BRA.U UP1, `(.L_x_3) ;  /* 0x0000000101307547 */ /* 0x000fea000b800000 */
[----:B------:R-:W0:Y:S01]  /*0dc0*/  LDC.64 R6, c[0x0][0x388] ;  /* 0x0000e200ff067b82 */ /* 0x000e220000000a00 */
[C---:B------:R-:W-:Y:S02]  /*0dd0*/  VIADD R11, R3.reuse, UR5 ;  /* 0x00000005030b7c36 */ /* 0x040fe40008000000 */
[----:B------:R-:W-:Y:S02]  /*0de0*/  IMAD R5, R3, UR7, R0 ;  /* 0x0000000703057c24 */ /* 0x000fe4000f8e0200 */
[----:B------:R-:W-:-:S03]  /*0df0*/  IMAD R11, R11, UR10, R4 ;  /* 0x0000000a0b0b7c24 */ /* 0x000fc6000f8e0204 */
[----:B------:R-:W1:Y:S01]  /*0e00*/  LDC.64 R8, c[0x0][0x390] ;  /* 0x0000e400ff087b82 */ /* 0x000e620000000a00 */
[----:B0-----:R-:W-:-:S06]  /*0e10*/  IMAD.WIDE.U32 R4, R5, 0x4, R6 ;  /* 0x0000000405047825 */ /* 0x001fcc00078e0006 */
[----:B------:R-:W2:Y:S01]  /*0e20*/  LDG.E R4, desc[UR12][R4.64] ;  /* 0x0000000c04047981 */ /* 0x000ea2000c1e1900 */
[----:B-1----:R-:W-:-:S06]  /*0e30*/  IMAD.WIDE.U32 R6, R11, 0x4, R8 ;  /* 0x000000040b067825 */ /* 0x002fcc00078e0008 */
[----:B------:R-:W2:Y:S02]  /*0e40*/  LDG.E R7, desc[UR12][R6.64] ;  /* 0x0000000c06077981 */ /* 0x000ea4000c1e1900 */
[----:B--2---:R-:W-:-:S04]  /*0e50*/  IADD3 R3, PT, PT, R4, -R7, RZ ;  /* 0x8000000704037210 */ /* 0x004fc80007ffe0ff */
[----:B------:R-:W-:-:S04]  /*0e60*/  IABS R8, R3 ;  /* 0x0000000300087213 */ /* 0x000fc80000000000 */
[----:B------:R-:W-:-:S07]  /*0e70*/  IADD3 R19, PT, PT, R19, R8, RZ ;  /* 0x0000000813137210 */ /* 0x000fce0007ffe0ff */
.L_x_3:
[----:B------:R0:W-:Y:S02]  /*0e80*/  STS [R2], R19 ;  /* 0x0000001302007388 */ /* 0x0001e40000000800 */
.L_x_0:
[----:B------:R-:W-:Y:S01]  /*0e90*/  UISETP.GE.U32.AND UP0, UPT, UR6, 0x2, UPT ;  /* 0x000000020600788c */ /* 0x000fe2000bf06070 */
[----:B------:R-:W-:-:S08]  /*0ea0*/  ISETP.NE.AND P1, PT, R0, RZ, PT ;  /* 0x000000ff0000720c */ /* 0x000fd00003f25270 */
[----:B------:R-:W-:Y:S05]  /*0eb0*/  BRA.U !UP0, `(.L_x_6) ;  /* 0x0000000108307547 */ /* 0x000fea000b800000 */
.L_x_7:
[----:B------:R-:W-:Y:S02]  /*0ec0*/  USHF.R.U32.HI UR4, URZ, 0x1, UR6 ;  /* 0x00000001ff047899 */ /* 0x000fe40008011606 */
[----:B------:R-:W-:-:S04]  /*0ed0*/  UISETP.GT.U32.AND UP0, UPT, UR6, 0x3, UPT ;  /* 0x000000030600788c */ /* 0x000fc8000bf04070 */
[----:B------:R-:W-:Y:S01]  /*0ee0*/  ISETP.GE.U32.AND P0, PT, R0, UR4, PT ;  /* 0x0000000400007c0c */ /* 0x000fe2000bf06070 */
[----:B------:R-:W-:Y:S01]  /*0ef0*/  IMAD.U32 R3, RZ, RZ, UR4 ;  /* 0x00000004ff037e24 */ /* 0x000fe2000f8e00ff */
[----:B------:R-:W-:-:S11]  /*0f00*/  UMOV UR6, UR4 ;  /* 0x0000000400067c82 */ /* 0x000fd60008000000 */
[----:B------:R-:W-:Y:S01]  /*0f10*/  @!P0 LEA R3, R3, R2, 0x2 ;  /* 0x0000000203038211 */ /* 0x000fe200078e10ff */
[----:B------:R-:W-:Y:S05]  /*0f20*/  @!P0 LDS R4, [R2] ;  /* 0x0000000002048984 */ /* 0x000fea0000000800 */
[----:B-1----:R-:W1:Y:S02]  /*0f30*/  @!P0 LDS R3, [R3] ;  /* 0x0000000003038984 */ /* 0x002e640000000800 */
[----:B-1----:R-:W-:-:S05]  /*0f40*/  @!P0 IADD3 R5, PT, PT, R3, R4, RZ ;  /* 0x0000000403058210 */ /* 0x002fca0007ffe0ff */
[----:B------:R1:W-:Y:S01]  /*0f50*/  @!P0 STS [R2], R5 ;  /* 0x0000000502008388 */ /* 0x0003e20000000800 */
[----:B------:R-:W-:Y:S06]  /*0f60*/  BAR.SYNC.DEFER_BLOCKING 0x0 ;  /* 0x0000000000007b1d */ /* 0x000fec0000010000 */
[----:B------:R-:W-:Y:S05]  /*0f70*/  BRA.U UP0, `(.L_x_7) ;  /* 0xfffffffd00d07547 */ /* 0x000fea000b83ffff */
.L_x_6:
[----:B------:R-:W-:Y:S05]  /*0f80*/  @P1 EXIT ;  /* 0x000000000000194d */ /* 0x000fea0003800000 */
[----:B01----:R-:W0:Y:S02]  /*0f90*/  LDC.64 R2, c[0x0][0x380] ;  /* 0x0000e000ff027b82 */ /* 0x003e240000000a00 */
[----:B0-----:R-:W2:Y:S06]  /*0fa0*/  LDG.E R0, desc[UR12][R2.64+0x8] ;  /* 0x0000080c02007981 */ /* 0x001eac000c1e1900 */
[----:B------:R-:W0:Y:S01]  /*0fb0*/  S2UR UR5, SR_CgaCtaId ;  /* 0x00000000000579c3 */ /* 0x000e220000008800 */
[----:B------:R-:W-:Y:S02]  /*0fc0*/  UMOV UR4, 0x400 ;  /* 0x0000040000047882 */ /* 0x000fe40000000000 */
[----:B0-----:R-:W-:-:S09]  /*0fd0*/  ULEA UR4, UR5, UR4, 0x18 ;  /* 0x0000000405047291 */ /* 0x001fd2000f8ec0ff */
[----:B------:R-:W2:Y:S02]  /*0fe0*/  LDS R5, [UR4] ;  /* 0x00000004ff057984 */ /* 0x000ea40008000800 */
[----:B--2---:R-:W-:-:S13]  /*0ff0*/  ISETP.GE.AND P0, PT, R5, R0, PT ;  /* 0x000000000500720c */ /* 0x004fda0003f06270 */
[----:B------:R-:W-:Y:S05]  /*1000*/  @P0 EXIT ;  /* 0x000000000000094d */ /* 0x000fea0003800000 */
[----:B------:R-:W0:Y:S01]  /*1010*/  LDC.64 R6, c[0x0][0x398] ;  /* 0x0000e600ff067b82 */ /* 0x000e220000000a00 */
[----:B------:R-:W-:Y:S04]  /*1020*/  STG.E desc[UR12][R2.64+0x8], R5 ;  /* 0x0000080502007986 */ /* 0x000fe8000c10190c */
[----:B0-----:R-:W-:Y:S04]  /*1030*/  STG.E desc[UR12][R2.64], R6 ;  /* 0x0000000602007986 */ /* 0x001fe8000c10190c */
[----:B------:R-:W-:Y:S01]  /*1040*/  STG.E desc[UR12][R2.64+0x4], R7 ;  /* 0x0000040702007986 */ /* 0x000fe2000c10190c */
[----:B------:R-:W-:Y:S05]  /*1050*/  EXIT ;  /* 0x000000000000794d */ /* 0x000fea0003800000 */
.L_x_8:
[----:B------:R-:W-:-:S00]  /*1060*/  BRA `(.L_x_8) ;  /* 0xfffffffc00fc7947 */ /* 0x000fc0000383ffff */
[----:B------:R-:W-:-:S00]  /*1070*/  NOP ;  /* 0x0000000000007918 */ /* 0x000fc00000000000 */
        /* <DEDUP_REMOVED lines=8> */
.L_x_9:


//--------------------- .nv.shared._Z10SAD_kernelP10BestResultPiS1_ii10Parameters --------------------------
	.section	.nv.shared._Z10SAD_kernelP10BestResultPiS1_ii10Parameters,"aw",@nobits
	.sectionflags	@""
	.align	4
.nv.shared._Z10SAD_kernelP10BestResultPiS1_ii10Parameters:
	.zero		1152


//--------------------- .nv.shared.reserved.0     --------------------------
	.section	.nv.shared.reserved.0,"aw",@nobits
	.weak		__nv_reservedSMEM_offset_0_alias
	.size		__nv_reservedSMEM_offset_0_alias, 0, 64
	.other		__nv_reservedSMEM_offset_0_alias,@"STO_CUDA_RESERVED_SHARED STV_DEFAULT"
__nv_reservedSMEM_offset_0_alias:
	.zero		0
	.zero		64


//--------------------- .nv.constant0._Z10SAD_kernelP10BestResultPiS1_ii10Parameters --------------------------
	.section	.nv.constant0._Z10SAD_kernelP10BestResultPiS1_ii10Parameters,"a",@progbits
	.sectionflags	@""
	.align	4
.nv.constant0._Z10SAD_kernelP10BestResultPiS1_ii10Parameters:
	.zero		968


//--------------------- SYMBOLS --------------------------

	.type		.nv.reservedSmem.offset0,@object
	.size		.nv.reservedSmem.offset0,0x4
	.type		.nv.reservedSmem.cap,@object
	.size		.nv.reservedSmem.cap,0x4
